	.headerflags	@"EF_CUDA_TEXMODE_UNIFIED EF_CUDA_64BIT_ADDRESS EF_CUDA_ACCELERATORS EF_CUDA_SM90 EF_CUDA_VIRTUAL_SM(EF_CUDA_SM90)"
	.elftype	@"ET_EXEC"


//--------------------- .nv.info                  --------------------------
	.section	.nv.info,"",@"SHT_CUDA_INFO"
	.align	4


	//----- nvinfo : EIATTR_REGCOUNT
	.align		4
        /*0000*/ 	.byte	0x04, 0x2f
        /*0002*/ 	.short	(.L_1 - .L_0)
	.align		4
.L_0:
        /*0004*/ 	.word	index@(triton_poi_fused__native_batch_norm_legit_no_training_add_mul_relu_sigmoid_4)
        /*0008*/ 	.word	0x0000000c


	//----- nvinfo : EIATTR_MIN_STACK_SIZE
	.align		4
.L_1:
        /*000c*/ 	.byte	0x04, 0x12
        /*000e*/ 	.short	(.L_3 - .L_2)
	.align		4
.L_2:
        /*0010*/ 	.word	index@(triton_poi_fused__native_batch_norm_legit_no_training_add_mul_relu_sigmoid_4)
        /*0014*/ 	.word	0x00000000


	//----- nvinfo : EIATTR_FRAME_SIZE
	.align		4
.L_3:
        /*0018*/ 	.byte	0x04, 0x11
        /*001a*/ 	.short	(.L_5 - .L_4)
	.align		4
.L_4:
        /*001c*/ 	.word	index@(triton_poi_fused__native_batch_norm_legit_no_training_add_mul_relu_sigmoid_4)
        /*0020*/ 	.word	0x00000000


	//----- nvinfo : EIATTR_MIN_STACK_SIZE
	.align		4
.L_5:
        /*0024*/ 	.byte	0x04, 0x12
        /*0026*/ 	.short	(.L_7 - .L_6)
	.align		4
.L_6:
        /*0028*/ 	.word	index@(triton_poi_fused__native_batch_norm_legit_no_training_add_mul_relu_sigmoid_4)
        /*002c*/ 	.word	0x00000000
.L_7:


//--------------------- .nv.info.triton_poi_fused__native_batch_norm_legit_no_training_add_mul_relu_sigmoid_4 --------------------------
	.section	.nv.info.triton_poi_fused__native_batch_norm_legit_no_training_add_mul_relu_sigmoid_4,"",@"SHT_CUDA_INFO"
	.sectionflags	@""
	.align	4


	//----- nvinfo : EIATTR_CUDA_API_VERSION
	.align		4
        /*0000*/ 	.byte	0x04, 0x37
        /*0002*/ 	.short	(.L_9 - .L_8)
.L_8:
        /*0004*/ 	.word	0x0000007c


	//----- nvinfo : EIATTR_KPARAM_INFO
	.align		4
.L_9:
        /*0008*/ 	.byte	0x04, 0x17
        /*000a*/ 	.short	(.L_11 - .L_10)
.L_10:
        /*000c*/ 	.word	0x00000000
        /*0010*/ 	.short	0x0002
        /*0012*/ 	.short	0x0010
        /*0014*/ 	.byte	0x00, 0xf0, 0x11, 0x00


	//----- nvinfo : EIATTR_KPARAM_INFO
	.align		4
.L_11:
        /*0018*/ 	.byte	0x04, 0x17
        /*001a*/ 	.short	(.L_13 - .L_12)
.L_12:
        /*001c*/ 	.word	0x00000000
        /*0020*/ 	.short	0x0001
        /*0022*/ 	.short	0x0008
        /*0024*/ 	.byte	0x00, 0xf4, 0x21, 0x00


	//----- nvinfo : EIATTR_KPARAM_INFO
	.align		4
.L_13:
        /*0028*/ 	.byte	0x04, 0x17
        /*002a*/ 	.short	(.L_15 - .L_14)
.L_14:
        /*002c*/ 	.word	0x00000000
        /*0030*/ 	.short	0x0000
        /*0032*/ 	.short	0x0000
        /*0034*/ 	.byte	0x00, 0xf4, 0x21, 0x00


	//----- nvinfo : EIATTR_SPARSE_MMA_MASK
	.align		4
.L_15:
        /*0038*/ 	.byte	0x03, 0x50
        /*003a*/ 	.short	0x0000


	//----- nvinfo : EIATTR_MAXREG_COUNT
	.align		4
        /*003c*/ 	.byte	0x03, 0x1b
        /*003e*/ 	.short	0x00ff


	//----- nvinfo : EIATTR_EXIT_INSTR_OFFSETS
	.align		4
        /*0040*/ 	.byte	0x04, 0x1c
        /*0042*/ 	.short	(.L_17 - .L_16)


	//   ....[0]....
.L_16:
        /*0044*/ 	.word	0x00000180


	//   ....[1]....
        /*0048*/ 	.word	0x000001a0


	//----- nvinfo : EIATTR_REQNTID
	.align		4
.L_17:
        /*004c*/ 	.byte	0x04, 0x10
        /*004e*/ 	.short	(.L_19 - .L_18)
.L_18:
        /*0050*/ 	.word	0x00000080
        /*0054*/ 	.word	0x00000001
        /*0058*/ 	.word	0x00000001


	//----- nvinfo : EIATTR_CBANK_PARAM_SIZE
	.align		4
.L_19:
        /*005c*/ 	.byte	0x03, 0x19
        /*005e*/ 	.short	0x0014


	//----- nvinfo : EIATTR_PARAM_CBANK
	.align		4
        /*0060*/ 	.byte	0x04, 0x0a
        /*0062*/ 	.short	(.L_21 - .L_20)
	.align		4
.L_20:
        /*0064*/ 	.word	index@(.nv.constant0.triton_poi_fused__native_batch_norm_legit_no_training_add_mul_relu_sigmoid_4)
        /*0068*/ 	.short	0x0210
        /*006a*/ 	.short	0x0014


	//----- nvinfo : EIATTR_SW_WAR
	.align		4
.L_21:
        /*006c*/ 	.byte	0x04, 0x36
        /*006e*/ 	.short	(.L_23 - .L_22)
.L_22:
        /*0070*/ 	.word	0x00000008
.L_23:


//--------------------- .nv.callgraph             --------------------------
	.section	.nv.callgraph,"",@"SHT_CUDA_CALLGRAPH"
	.align	4
	.sectionentsize	8
	.align		4
        /*0000*/ 	.word	0x00000000
	.align		4
        /*0004*/ 	.word	0xffffffff
	.align		4
        /*0008*/ 	.word	0x00000000
	.align		4
        /*000c*/ 	.word	0xfffffffe
	.align		4
        /*0010*/ 	.word	0x00000000
	.align		4
        /*0014*/ 	.word	0xfffffffd
	.align		4
        /*0018*/ 	.word	0x00000000
	.align		4
        /*001c*/ 	.word	0xfffffffc


//--------------------- .text.triton_poi_fused__native_batch_norm_legit_no_training_add_mul_relu_sigmoid_4 --------------------------
	.section	.text.triton_poi_fused__native_batch_norm_legit_no_training_add_mul_relu_sigmoid_4,"ax",@progbits
	.align	128
        .global         triton_poi_fused__native_batch_norm_legit_no_training_add_mul_relu_sigmoid_4
        .type           triton_poi_fused__native_batch_norm_legit_no_training_add_mul_relu_sigmoid_4,@function
        .size           triton_poi_fused__native_batch_norm_legit_no_training_add_mul_relu_sigmoid_4,(.L_x_1 - triton_poi_fused__native_batch_norm_legit_no_training_add_mul_relu_sigmoid_4)
        .other          triton_poi_fused__native_batch_norm_legit_no_training_add_mul_relu_sigmoid_4,@"STO_CUDA_ENTRY STV_DEFAULT"
triton_poi_fused__native_batch_norm_legit_no_training_add_mul_relu_sigmoid_4:
.text.triton_poi_fused__native_batch_norm_legit_no_training_add_mul_relu_sigmoid_4:
[----:B------:R-:W0:Y:S02]  /*0000*/  LDC R1, c[0x0][0x28] ;  /* 0x00000a00ff017b82 */ /* 0x000e240000000800 */
[----:B------:R-:W1:Y:S01]  /*0010*/  S2R R0, SR_TID.X ;  /* 0x0000000000007919 */ /* 0x000e620000002100 */
[----:B------:R-:W2:Y:S01]  /*0020*/  LDC.64 R4, c[0x0][0x218] ;  /* 0x00008600ff047b82 */ /* 0x000ea20000000a00 */
[----:B------:R-:W-:Y:S01]  /*0030*/  ULDC.64 UR4, c[0x0][0x208] ;  /* 0x0000820000047ab9 */ /* 0x000fe20000000a00 */
[----:B------:R-:W3:Y:S06]  /*0040*/  S2R R7, SR_CTAID.X ;  /* 0x0000000000077919 */ /* 0x000eec0000002500 */
[----:B------:R-:W4:Y:S01]  /*0050*/  LDC.64 R2, c[0x0][0x210] ;  /* 0x00008400ff027b82 */ /* 0x000f220000000a00 */
[----:B-1----:R-:W-:Y:S01]  /*0060*/  IMAD.SHL.U32 R0, R0, 0x2, RZ ;  /* 0x0000000200007824 */ /* 0x002fe200078e00ff */
[----:B---3--:R-:W-:-:S04]  /*0070*/  SHF.R.S32.HI R6, RZ, 0x17, R7 ;  /* 0x00000017ff067819 */ /* 0x008fc80000011407 */
[----:B------:R-:W-:-:S05]  /*0080*/  LOP3.LUT R0, R0, 0xfe, RZ, 0xc0, !PT ;  /* 0x000000fe00007812 */ /* 0x000fca00078ec0ff */
[----:B------:R-:W-:Y:S01]  /*0090*/  IMAD R7, R7, 0x100, R0 ;  /* 0x0000010007077824 */ /* 0x000fe200078e0200 */
[----:B------:R-:W-:-:S03]  /*00a0*/  SGXT R0, R6, 0x1 ;  /* 0x000000010600781a */ /* 0x000fc60000000200 */
[C---:B----4-:R-:W-:Y:S01]  /*00b0*/  IMAD.WIDE R2, R7.reuse, 0x4, R2 ;  /* 0x0000000407027825 */ /* 0x050fe200078e0202 */
[----:B------:R-:W-:Y:S02]  /*00c0*/  LEA.HI R0, R0, R7, RZ, 0x4 ;  /* 0x0000000700007211 */ /* 0x000fe400078f20ff */
[----:B------:R-:W-:Y:S02]  /*00d0*/  ISETP.GE.AND P0, PT, R7, 0x100, PT ;  /* 0x000001000700780c */ /* 0x000fe40003f06270 */
[----:B------:R-:W-:Y:S02]  /*00e0*/  CS2R R6, SRZ ;  /* 0x0000000000067805 */ /* 0x000fe4000001ff00 */
[----:B------:R-:W-:Y:S01]  /*00f0*/  SHF.R.S32.HI R9, RZ, 0x4, R0 ;  /* 0x00000004ff097819 */ /* 0x000fe20000011400 */
[----:B------:R-:W-:-:S04]  /*0100*/  IMAD.MOV.U32 R0, RZ, RZ, RZ ;  /* 0x000000ffff007224 */ /* 0x000fc800078e00ff */
[----:B--2---:R-:W-:Y:S01]  /*0110*/  IMAD.WIDE R4, R9, 0x4, R4 ;  /* 0x0000000409047825 */ /* 0x004fe200078e0204 */
[----:B------:R-:W-:-:S03]  /*0120*/  HFMA2.MMA R9, -RZ, RZ, 0, 0 ;  /* 0x00000000ff097435 */ /* 0x000fc600000001ff */
[----:B------:R-:W2:Y:S04]  /*0130*/  @!P0 LDG.E.64 R6, desc[UR4][R2.64] ;  /* 0x0000000402068981 */ /* 0x000ea8000c1e1b00 */
[----:B------:R-:W2:Y:S04]  /*0140*/  @!P0 LDG.E.EL R0, desc[UR4][R4.64] ;  /* 0x0000000404008981 */ /* 0x000ea8000c2e1900 */
[----:B------:R-:W3:Y:S01]  /*0150*/  @!P0 LDG.E.EL R9, desc[UR4][R4.64] ;  /* 0x0000000404098981 */ /* 0x000ee2000c2e1900 */
[----:B--2---:R-:W-:Y:S01]  /*0160*/  FFMA R7, R0, R7, R7 ;  /* 0x0000000700077223 */ /* 0x004fe20000000007 */
[----:B---3--:R-:W-:Y:S01]  /*0170*/  FFMA R6, R9, R6, R6 ;  /* 0x0000000609067223 */ /* 0x008fe20000000006 */
[----:B------:R-:W-:Y:S06]  /*0180*/  @P0 EXIT ;  /* 0x000000000000094d */ /* 0x000fec0003800000 */
[----:B------:R-:W-:Y:S01]  /*0190*/  STG.E.64 desc[UR4][R2.64], R6 ;  /* 0x0000000602007986 */ /* 0x000fe2000c101b04 */
[----:B------:R-:W-:Y:S05]  /*01a0*/  EXIT ;  /* 0x000000000000794d */ /* 0x000fea0003800000 */
.L_x_0:
[----:B------:R-:W-:-:S00]  /*01b0*/  BRA `(.L_x_0) ;  /* 0xfffffffc00fc7947 */ /* 0x000fc0000383ffff */
[----:B------:R-:W-:-:S00]  /*01c0*/  NOP ;  /* 0x0000000000007918 */ /* 0x000fc00000000000 */
        /* <DEDUP_REMOVED lines=11> */
.L_x_1:


//--------------------- .nv.constant0.triton_poi_fused__native_batch_norm_legit_no_training_add_mul_relu_sigmoid_4 --------------------------
	.section	.nv.constant0.triton_poi_fused__native_batch_norm_legit_no_training_add_mul_relu_sigmoid_4,"a",@progbits
	.sectionflags	@""
	.align	4
.nv.constant0.triton_poi_fused__native_batch_norm_legit_no_training_add_mul_relu_sigmoid_4:
	.zero		548
